//
// Generated by NVIDIA NVVM Compiler
//
// Compiler Build ID: CL-36424714
// Cuda compilation tools, release 13.0, V13.0.88
// Based on NVVM 20.0.0
//

.version 9.0
.target sm_100
.address_size 64

	// .globl	_Z7stancilPfS_i

.visible .entry _Z7stancilPfS_i(
	.param .u64 .ptr .align 1 _Z7stancilPfS_i_param_0,
	.param .u64 .ptr .align 1 _Z7stancilPfS_i_param_1,
	.param .u32 _Z7stancilPfS_i_param_2
)
{


	ret;

}


// ===== COMPILED SASS (sm_100) =====

	.target	sm_100

	.elftype	@"ET_EXEC"


//--------------------- .note.nv.tkinfo           --------------------------
	.section	.note.nv.tkinfo,"",@"SHT_NOTE"
	.sectionflags	@"SHF_NOTE_NV_TKINFO"
	.tkinfo
        /*0018*/ 	.word	0x00000002
        /*0030*/ 	.string	""
        /*0030*/ 	.string	"ptxas"
        /*0030*/ 	.string	"Cuda compilation tools, release 13.0, V13.0.88"
        /*0030*/ 	.string	"Build cuda_13.0.r13.0/compiler.36424714_0"
        /*0030*/ 	.string	"-arch sm_100 -m 64 "



//--------------------- .note.nv.cuinfo           --------------------------
	.section	.note.nv.cuinfo,"",@"SHT_NOTE"
	.sectionflags	@"SHF_NOTE_NV_CUINFO"
        /*0018*/ 	.short	0x0002
        /*001a*/ 	.short	0x0064
        /*001c*/ 	.short	0x0082
	.zero		2


//--------------------- .nv.info                  --------------------------
	.section	.nv.info,"",@"SHT_CUDA_INFO"
	.align	4


	//----- nvinfo : EIATTR_REGCOUNT
	.align		4
        /*0000*/ 	.byte	0x04, 0x2f
        /*0002*/ 	.short	(.L_1 - .L_0)
	.align		4
.L_0:
        /*0004*/ 	.word	index@(_Z7stancilPfS_i)
        /*0008*/ 	.word	0x00000004


	//----- nvinfo : EIATTR_FRAME_SIZE
	.align		4
.L_1:
        /*000c*/ 	.byte	0x04, 0x11
        /*000e*/ 	.short	(.L_3 - .L_2)
	.align		4
.L_2:
        /*0010*/ 	.word	index@(_Z7stancilPfS_i)
        /*0014*/ 	.word	0x00000000


	//----- nvinfo : EIATTR_MIN_STACK_SIZE
	.align		4
.L_3:
        /*0018*/ 	.byte	0x04, 0x12
        /*001a*/ 	.short	(.L_5 - .L_4)
	.align		4
.L_4:
        /*001c*/ 	.word	index@(_Z7stancilPfS_i)
        /*0020*/ 	.word	0x00000000
.L_5:


//--------------------- .nv.compat                --------------------------
	.section	.nv.compat,"",@"SHT_CUDA_COMPAT_INFO"
	.align	4
        /*0000*/ 	.byte	0x02, 0x09, 0x00, 0x00, 0x02, 0x02, 0x01, 0x00, 0x02, 0x05, 0x05, 0x00, 0x03, 0x07, 0x01, 0x01
        /*0010*/ 	.byte	0x02, 0x03, 0x00, 0x00, 0x02, 0x06, 0x01, 0x00, 0x04, 0x0b, 0x08, 0x00, 0x09, 0x00, 0x00, 0x00
        /*0020*/ 	.byte	0x00, 0x00, 0x00, 0x00


//--------------------- .nv.info._Z7stancilPfS_i  --------------------------
	.section	.nv.info._Z7stancilPfS_i,"",@"SHT_CUDA_INFO"
	.sectionflags	@""
	.align	4


	//----- nvinfo : EIATTR_CUDA_API_VERSION
	.align		4
        /*0000*/ 	.byte	0x04, 0x37
        /*0002*/ 	.short	(.L_7 - .L_6)
.L_6:
        /*0004*/ 	.word	0x00000082


	//----- nvinfo : EIATTR_KPARAM_INFO
	.align		4
.L_7:
        /*0008*/ 	.byte	0x04, 0x17
        /*000a*/ 	.short	(.L_9 - .L_8)
.L_8:
        /*000c*/ 	.word	0x00000000
        /*0010*/ 	.short	0x0002
        /*0012*/ 	.short	0x0010
        /*0014*/ 	.byte	0x00, 0xf0, 0x11, 0x00


	//----- nvinfo : EIATTR_KPARAM_INFO
	.align		4
.L_9:
        /*0018*/ 	.byte	0x04, 0x17
        /*001a*/ 	.short	(.L_11 - .L_10)
.L_10:
        /*001c*/ 	.word	0x00000000
        /*0020*/ 	.short	0x0001
        /*0022*/ 	.short	0x0008
        /*0024*/ 	.byte	0x00, 0xf5, 0x21, 0x00


	//----- nvinfo : EIATTR_KPARAM_INFO
	.align		4
.L_11:
        /*0028*/ 	.byte	0x04, 0x17
        /*002a*/ 	.short	(.L_13 - .L_12)
.L_12:
        /*002c*/ 	.word	0x00000000
        /*0030*/ 	.short	0x0000
        /*0032*/ 	.short	0x0000
        /*0034*/ 	.byte	0x00, 0xf5, 0x21, 0x00


	//----- nvinfo : EIATTR_SPARSE_MMA_MASK
	.align		4
.L_13:
        /*0038*/ 	.byte	0x03, 0x50
        /*003a*/ 	.short	0x0000


	//----- nvinfo : EIATTR_MAXREG_COUNT
	.align		4
        /*003c*/ 	.byte	0x03, 0x1b
        /*003e*/ 	.short	0x00ff


	//----- nvinfo : EIATTR_MERCURY_ISA_VERSION
	.align		4
        /*0040*/ 	.byte	0x03, 0x5f
        /*0042*/ 	.short	0x0101


	//----- nvinfo : EIATTR_VRC_CTA_INIT_COUNT
	.align		4
        /*0044*/ 	.byte	0x02, 0x4a
	.zero		1
	.zero		1


	//----- nvinfo : EIATTR_EXIT_INSTR_OFFSETS
	.align		4
        /*0048*/ 	.byte	0x04, 0x1c
        /*004a*/ 	.short	(.L_15 - .L_14)


	//   ....[0]....
.L_14:
        /*004c*/ 	.word	0x00000010


	//----- nvinfo : EIATTR_CBANK_PARAM_SIZE
	.align		4
.L_15:
        /*0050*/ 	.byte	0x03, 0x19
        /*0052*/ 	.short	0x0014


	//----- nvinfo : EIATTR_PARAM_CBANK
	.align		4
        /*0054*/ 	.byte	0x04, 0x0a
        /*0056*/ 	.short	(.L_17 - .L_16)
	.align		4
.L_16:
        /*0058*/ 	.word	index@(.nv.constant0._Z7stancilPfS_i)
        /*005c*/ 	.short	0x0380
        /*005e*/ 	.short	0x0014


	//----- nvinfo : EIATTR_SW_WAR
	.align		4
.L_17:
        /*0060*/ 	.byte	0x04, 0x36
        /*0062*/ 	.short	(.L_19 - .L_18)
.L_18:
        /*0064*/ 	.word	0x00000008
.L_19:


//--------------------- .nv.callgraph             --------------------------
	.section	.nv.callgraph,"",@"SHT_CUDA_CALLGRAPH"
	.align	4
	.sectionentsize	8
	.align		4
        /*0000*/ 	.word	0x00000000
	.align		4
        /*0004*/ 	.word	0xffffffff
	.align		4
        /*0008*/ 	.word	0x00000000
	.align		4
        /*000c*/ 	.word	0xfffffffe
	.align		4
        /*0010*/ 	.word	0x00000000
	.align		4
        /*0014*/ 	.word	0xfffffffd
	.align		4
        /*0018*/ 	.word	0x00000000
	.align		4
        /*001c*/ 	.word	0xfffffffc


//--------------------- .text._Z7stancilPfS_i     --------------------------
	.section	.text._Z7stancilPfS_i,"ax",@progbits
	.align	128
        .global         _Z7stancilPfS_i
        .type           _Z7stancilPfS_i,@function
        .size           _Z7stancilPfS_i,(.L_x_1 - _Z7stancilPfS_i)
        .other          _Z7stancilPfS_i,@"STO_CUDA_ENTRY STV_DEFAULT"
_Z7stancilPfS_i:
.text._Z7stancilPfS_i:
[----:B------:R-:W-:Y:S01]  /*0000*/  LDC R1, c[0x0][0x37c] ;  /* 0x0000df00ff017b82 */ /* 0x000fe20000000800 */
[----:B------:R-:W-:Y:S05]  /*0010*/  EXIT ;  /* 0x000000000000794d */ /* 0x000fea0003800000 */
.L_x_0:
[----:B------:R-:W-:-:S00]  /*0020*/  BRA `(.L_x_0) ;  /* 0xfffffffc00fc7947 */ /* 0x000fc0000383ffff */
[----:B------:R-:W-:-:S00]  /*0030*/  NOP ;  /* 0x0000000000007918 */ /* 0x000fc00000000000 */
        /* <DEDUP_REMOVED lines=12> */
.L_x_1:


//--------------------- .nv.shared.reserved.0     --------------------------
	.section	.nv.shared.reserved.0,"aw",@nobits
	.weak		__nv_reservedSMEM_offset_0_alias
	.size		__nv_reservedSMEM_offset_0_alias, 0, 64
	.other		__nv_reservedSMEM_offset_0_alias,@"STO_CUDA_RESERVED_SHARED STV_DEFAULT"
__nv_reservedSMEM_offset_0_alias:
	.zero		0
	.zero		64


//--------------------- .nv.constant0._Z7stancilPfS_i --------------------------
	.section	.nv.constant0._Z7stancilPfS_i,"a",@progbits
	.sectionflags	@""
	.align	4
.nv.constant0._Z7stancilPfS_i:
	.zero		916


//--------------------- SYMBOLS --------------------------

	.type		.nv.reservedSmem.offset0,@object
	.size		.nv.reservedSmem.offset0,0x4
